	.headerflags	@"EF_CUDA_TEXMODE_UNIFIED EF_CUDA_64BIT_ADDRESS EF_CUDA_ACCELERATORS EF_CUDA_SM90 EF_CUDA_VIRTUAL_SM(EF_CUDA_SM90)"
	.elftype	@"ET_EXEC"


//--------------------- .nv.info                  --------------------------
	.section	.nv.info,"",@"SHT_CUDA_INFO"
	.align	4


	//----- nvinfo : EIATTR_REGCOUNT
	.align		4
        /*0000*/ 	.byte	0x04, 0x2f
        /*0002*/ 	.short	(.L_2 - .L_1)
	.align		4
.L_1:
        /*0004*/ 	.word	index@(triton_per_fused__native_batch_norm_legit_cat_leaky_relu_10)
        /*0008*/ 	.word	0x00000020


	//----- nvinfo : EIATTR_MIN_STACK_SIZE
	.align		4
.L_2:
        /*000c*/ 	.byte	0x04, 0x12
        /*000e*/ 	.short	(.L_4 - .L_3)
	.align		4
.L_3:
        /*0010*/ 	.word	index@(triton_per_fused__native_batch_norm_legit_cat_leaky_relu_10)
        /*0014*/ 	.word	0x00000000


	//----- nvinfo : EIATTR_FRAME_SIZE
	.align		4
.L_4:
        /*0018*/ 	.byte	0x04, 0x11
        /*001a*/ 	.short	(.L_6 - .L_5)
	.align		4
.L_5:
        /*001c*/ 	.word	index@(triton_per_fused__native_batch_norm_legit_cat_leaky_relu_10)
        /*0020*/ 	.word	0x00000000


	//----- nvinfo : EIATTR_MIN_STACK_SIZE
	.align		4
.L_6:
        /*0024*/ 	.byte	0x04, 0x12
        /*0026*/ 	.short	(.L_8 - .L_7)
	.align		4
.L_7:
        /*0028*/ 	.word	index@(triton_per_fused__native_batch_norm_legit_cat_leaky_relu_10)
        /*002c*/ 	.word	0x00000000
.L_8:


//--------------------- .nv.info.triton_per_fused__native_batch_norm_legit_cat_leaky_relu_10 --------------------------
	.section	.nv.info.triton_per_fused__native_batch_norm_legit_cat_leaky_relu_10,"",@"SHT_CUDA_INFO"
	.sectionflags	@""
	.align	4


	//----- nvinfo : EIATTR_CUDA_API_VERSION
	.align		4
        /*0000*/ 	.byte	0x04, 0x37
        /*0002*/ 	.short	(.L_10 - .L_9)
.L_9:
        /*0004*/ 	.word	0x0000007c


	//----- nvinfo : EIATTR_KPARAM_INFO
	.align		4
.L_10:
        /*0008*/ 	.byte	0x04, 0x17
        /*000a*/ 	.short	(.L_12 - .L_11)
.L_11:
        /*000c*/ 	.word	0x00000000
        /*0010*/ 	.short	0x0006
        /*0012*/ 	.short	0x002c
        /*0014*/ 	.byte	0x00, 0xf0, 0x11, 0x00


	//----- nvinfo : EIATTR_KPARAM_INFO
	.align		4
.L_12:
        /*0018*/ 	.byte	0x04, 0x17
        /*001a*/ 	.short	(.L_14 - .L_13)
.L_13:
        /*001c*/ 	.word	0x00000000
        /*0020*/ 	.short	0x0005
        /*0022*/ 	.short	0x0028
        /*0024*/ 	.byte	0x00, 0xf0, 0x11, 0x00


	//----- nvinfo : EIATTR_KPARAM_INFO
	.align		4
.L_14:
        /*0028*/ 	.byte	0x04, 0x17
        /*002a*/ 	.short	(.L_16 - .L_15)
.L_15:
        /*002c*/ 	.word	0x00000000
        /*0030*/ 	.short	0x0004
        /*0032*/ 	.short	0x0020
        /*0034*/ 	.byte	0x00, 0xf4, 0x21, 0x00


	//----- nvinfo : EIATTR_KPARAM_INFO
	.align		4
.L_16:
        /*0038*/ 	.byte	0x04, 0x17
        /*003a*/ 	.short	(.L_18 - .L_17)
.L_17:
        /*003c*/ 	.word	0x00000000
        /*0040*/ 	.short	0x0003
        /*0042*/ 	.short	0x0018
        /*0044*/ 	.byte	0x00, 0xf4, 0x21, 0x00


	//----- nvinfo : EIATTR_KPARAM_INFO
	.align		4
.L_18:
        /*0048*/ 	.byte	0x04, 0x17
        /*004a*/ 	.short	(.L_20 - .L_19)
.L_19:
        /*004c*/ 	.word	0x00000000
        /*0050*/ 	.short	0x0002
        /*0052*/ 	.short	0x0010
        /*0054*/ 	.byte	0x00, 0xf4, 0x21, 0x00


	//----- nvinfo : EIATTR_KPARAM_INFO
	.align		4
.L_20:
        /*0058*/ 	.byte	0x04, 0x17
        /*005a*/ 	.short	(.L_22 - .L_21)
.L_21:
        /*005c*/ 	.word	0x00000000
        /*0060*/ 	.short	0x0001
        /*0062*/ 	.short	0x0008
        /*0064*/ 	.byte	0x00, 0xf4, 0x21, 0x00


	//----- nvinfo : EIATTR_KPARAM_INFO
	.align		4
.L_22:
        /*0068*/ 	.byte	0x04, 0x17
        /*006a*/ 	.short	(.L_24 - .L_23)
.L_23:
        /*006c*/ 	.word	0x00000000
        /*0070*/ 	.short	0x0000
        /*0072*/ 	.short	0x0000
        /*0074*/ 	.byte	0x00, 0xf4, 0x21, 0x00


	//----- nvinfo : EIATTR_SPARSE_MMA_MASK
	.align		4
.L_24:
        /*0078*/ 	.byte	0x03, 0x50
        /*007a*/ 	.short	0x0000


	//----- nvinfo : EIATTR_MAXREG_COUNT
	.align		4
        /*007c*/ 	.byte	0x03, 0x1b
        /*007e*/ 	.short	0x00ff


	//----- nvinfo : EIATTR_COOP_GROUP_MASK_REGIDS
	.align		4
        /*0080*/ 	.byte	0x04, 0x29
        /*0082*/ 	.short	(.L_26 - .L_25)


	//   ....[0]....
.L_25:
        /*0084*/ 	.word	0xffffffff


	//   ....[1]....
        /*0088*/ 	.word	0xffffffff


	//   ....[2]....
        /*008c*/ 	.word	0xffffffff


	//   ....[3]....
        /*0090*/ 	.word	0xffffffff


	//   ....[4]....
        /*0094*/ 	.word	0xffffffff


	//   ....[5]....
        /*0098*/ 	.word	0xffffffff


	//   ....[6]....
        /*009c*/ 	.word	0xffffffff


	//   ....[7]....
        /*00a0*/ 	.word	0xffffffff


	//   ....[8]....
        /*00a4*/ 	.word	0xffffffff


	//   ....[9]....
        /*00a8*/ 	.word	0xffffffff


	//   ....[10]....
        /*00ac*/ 	.word	0xffffffff


	//   ....[11]....
        /*00b0*/ 	.word	0xffffffff


	//   ....[12]....
        /*00b4*/ 	.word	0xffffffff


	//   ....[13]....
        /*00b8*/ 	.word	0xffffffff


	//   ....[14]....
        /*00bc*/ 	.word	0xffffffff


	//   ....[15]....
        /*00c0*/ 	.word	0xffffffff


	//----- nvinfo : EIATTR_COOP_GROUP_INSTR_OFFSETS
	.align		4
.L_26:
        /*00c4*/ 	.byte	0x04, 0x28
        /*00c6*/ 	.short	(.L_28 - .L_27)


	//   ....[0]....
.L_27:
        /*00c8*/ 	.word	0x000002d0


	//   ....[1]....
        /*00cc*/ 	.word	0x000002e0


	//   ....[2]....
        /*00d0*/ 	.word	0x00000310


	//   ....[3]....
        /*00d4*/ 	.word	0x00000320


	//   ....[4]....
        /*00d8*/ 	.word	0x00000350


	//   ....[5]....
        /*00dc*/ 	.word	0x00000360


	//   ....[6]....
        /*00e0*/ 	.word	0x00000390


	//   ....[7]....
        /*00e4*/ 	.word	0x000003a0


	//   ....[8]....
        /*00e8*/ 	.word	0x00000520


	//   ....[9]....
        /*00ec*/ 	.word	0x00000550


	//   ....[10]....
        /*00f0*/ 	.word	0x000005b0


	//   ....[11]....
        /*00f4*/ 	.word	0x000005f0


	//   ....[12]....
        /*00f8*/ 	.word	0x00000620


	//   ....[13]....
        /*00fc*/ 	.word	0x00000640


	//   ....[14]....
        /*0100*/ 	.word	0x00000670


	//   ....[15]....
        /*0104*/ 	.word	0x000006a0


	//----- nvinfo : EIATTR_EXIT_INSTR_OFFSETS
	.align		4
.L_28:
        /*0108*/ 	.byte	0x04, 0x1c
        /*010a*/ 	.short	(.L_30 - .L_29)


	//   ....[0]....
.L_29:
        /*010c*/ 	.word	0x00000aa0


	//   ....[1]....
        /*0110*/ 	.word	0x00000ad0


	//----- nvinfo : EIATTR_REQNTID
	.align		4
.L_30:
        /*0114*/ 	.byte	0x04, 0x10
        /*0116*/ 	.short	(.L_32 - .L_31)
.L_31:
        /*0118*/ 	.word	0x00000100
        /*011c*/ 	.word	0x00000001
        /*0120*/ 	.word	0x00000001


	//----- nvinfo : EIATTR_CBANK_PARAM_SIZE
	.align		4
.L_32:
        /*0124*/ 	.byte	0x03, 0x19
        /*0126*/ 	.short	0x0030


	//----- nvinfo : EIATTR_PARAM_CBANK
	.align		4
        /*0128*/ 	.byte	0x04, 0x0a
        /*012a*/ 	.short	(.L_34 - .L_33)
	.align		4
.L_33:
        /*012c*/ 	.word	index@(.nv.constant0.triton_per_fused__native_batch_norm_legit_cat_leaky_relu_10)
        /*0130*/ 	.short	0x0210
        /*0132*/ 	.short	0x0030


	//----- nvinfo : EIATTR_SW_WAR
	.align		4
.L_34:
        /*0134*/ 	.byte	0x04, 0x36
        /*0136*/ 	.short	(.L_36 - .L_35)
.L_35:
        /*0138*/ 	.word	0x00000008
.L_36:


//--------------------- .nv.callgraph             --------------------------
	.section	.nv.callgraph,"",@"SHT_CUDA_CALLGRAPH"
	.align	4
	.sectionentsize	8
	.align		4
        /*0000*/ 	.word	0x00000000
	.align		4
        /*0004*/ 	.word	0xffffffff
	.align		4
        /*0008*/ 	.word	0x00000000
	.align		4
        /*000c*/ 	.word	0xfffffffe
	.align		4
        /*0010*/ 	.word	0x00000000
	.align		4
        /*0014*/ 	.word	0xfffffffd
	.align		4
        /*0018*/ 	.word	0x00000000
	.align		4
        /*001c*/ 	.word	0xfffffffc


//--------------------- .nv.constant4             --------------------------
	.section	.nv.constant4,"a",@progbits
	.align	8
	.align		8
.nv.constant4:
        /*0000*/ 	.dword	_$_str


//--------------------- .text.triton_per_fused__native_batch_norm_legit_cat_leaky_relu_10 --------------------------
	.section	.text.triton_per_fused__native_batch_norm_legit_cat_leaky_relu_10,"ax",@progbits
	.sectionflags	@"SHF_BARRIERS=1"
	.align	128
        .global         triton_per_fused__native_batch_norm_legit_cat_leaky_relu_10
        .type           triton_per_fused__native_batch_norm_legit_cat_leaky_relu_10,@function
        .size           triton_per_fused__native_batch_norm_legit_cat_leaky_relu_10,(.L_x_1 - triton_per_fused__native_batch_norm_legit_cat_leaky_relu_10)
        .other          triton_per_fused__native_batch_norm_legit_cat_leaky_relu_10,@"STO_CUDA_ENTRY STV_DEFAULT"
triton_per_fused__native_batch_norm_legit_cat_leaky_relu_10:
.text.triton_per_fused__native_batch_norm_legit_cat_leaky_relu_10:
[----:B------:R-:W0:Y:S02]  /*0000*/  LDC R1, c[0x0][0x28] ;  /* 0x00000a00ff017b82 */ /* 0x000e240000000800 */
[----:B------:R-:W1:Y:S01]  /*0010*/  S2R R23, SR_TID.X ;  /* 0x0000000000177919 */ /* 0x000e620000002100 */
[----:B------:R-:W2:Y:S01]  /*0020*/  LDC.64 R24, c[0x0][0x210] ;  /* 0x00008400ff187b82 */ /* 0x000ea20000000a00 */
[----:B------:R-:W-:Y:S02]  /*0030*/  CS2R R4, SRZ ;  /* 0x0000000000047805 */ /* 0x000fe4000001ff00 */
[----:B------:R-:W-:Y:S01]  /*0040*/  CS2R R6, SRZ ;  /* 0x0000000000067805 */ /* 0x000fe2000001ff00 */
[----:B------:R-:W3:Y:S01]  /*0050*/  S2R R2, SR_CTAID.X ;  /* 0x0000000000027919 */ /* 0x000ee20000002500 */
[----:B------:R-:W-:Y:S02]  /*0060*/  CS2R R8, SRZ ;  /* 0x0000000000087805 */ /* 0x000fe4000001ff00 */
[----:B------:R-:W-:Y:S01]  /*0070*/  CS2R R10, SRZ ;  /* 0x00000000000a7805 */ /* 0x000fe2000001ff00 */
[----:B------:R-:W-:Y:S01]  /*0080*/  ULDC.64 UR6, c[0x0][0x208] ;  /* 0x0000820000067ab9 */ /* 0x000fe20000000a00 */
[----:B-1----:R-:W-:-:S02]  /*0090*/  SHF.R.U32.HI R13, RZ, 0x4, R23 ;  /* 0x00000004ff0d7819 */ /* 0x002fc40000011617 */
[----:B------:R-:W-:Y:S02]  /*00a0*/  SHF.L.U32 R20, R23, 0x2, RZ ;  /* 0x0000000217147819 */ /* 0x000fe400000006ff */
[----:B---3--:R-:W-:Y:S02]  /*00b0*/  SHF.L.U32 R2, R2, 0x5, RZ ;  /* 0x0000000502027819 */ /* 0x008fe400000006ff */
[----:B------:R-:W-:Y:S02]  /*00c0*/  SGXT.U32 R13, R13, 0x4 ;  /* 0x000000040d0d781a */ /* 0x000fe40000000000 */
[----:B------:R-:W-:Y:S02]  /*00d0*/  LOP3.LUT R20, R20, 0x3c, RZ, 0xc0, !PT ;  /* 0x0000003c14147812 */ /* 0x000fe400078ec0ff */
[----:B------:R-:W-:Y:S02]  /*00e0*/  LOP3.LUT R15, R2, R13, RZ, 0xfc, !PT ;  /* 0x0000000d020f7212 */ /* 0x000fe400078efcff */
[----:B------:R-:W-:-:S02]  /*00f0*/  LOP3.LUT R3, R2, 0x10, R13, 0xfe, !PT ;  /* 0x0000001002037812 */ /* 0x000fc400078efe0d */
[----:B------:R-:W-:Y:S02]  /*0100*/  ISETP.GE.AND P2, PT, R15, 0x400, PT ;  /* 0x000004000f00780c */ /* 0x000fe40003f46270 */
[----:B------:R-:W-:Y:S02]  /*0110*/  ISETP.GE.AND P1, PT, R3, 0x400, PT ;  /* 0x000004000300780c */ /* 0x000fe40003f26270 */
[-C--:B------:R-:W-:Y:S02]  /*0120*/  LEA R21, R15, R20.reuse, 0x6 ;  /* 0x000000140f157211 */ /* 0x080fe400078e30ff */
[----:B------:R-:W-:-:S03]  /*0130*/  LEA R19, R3, R20, 0x6 ;  /* 0x0000001403137211 */ /* 0x000fc600078e30ff */
[----:B--2---:R-:W-:-:S04]  /*0140*/  IMAD.WIDE R16, R21, 0x4, R24 ;  /* 0x0000000415107825 */ /* 0x004fc800078e0218 */
[----:B------:R-:W-:Y:S01]  /*0150*/  IMAD.WIDE R24, R19, 0x4, R24 ;  /* 0x0000000413187825 */ /* 0x000fe200078e0218 */
[----:B------:R-:W2:Y:S04]  /*0160*/  @!P2 LDG.E.128 R4, desc[UR6][R16.64] ;  /* 0x000000061004a981 */ /* 0x000ea8000c1e1d00 */
[----:B------:R-:W3:Y:S01]  /*0170*/  @!P1 LDG.E.128 R8, desc[UR6][R24.64] ;  /* 0x0000000618089981 */ /* 0x000ee2000c1e1d00 */
[----:B------:R-:W1:Y:S01]  /*0180*/  S2UR UR5, SR_CgaCtaId ;  /* 0x00000000000579c3 */ /* 0x000e620000008800 */
[----:B------:R-:W-:Y:S01]  /*0190*/  UMOV UR4, 0x400 ;  /* 0x0000040000047882 */ /* 0x000fe20000000000 */
[----:B------:R-:W-:Y:S01]  /*01a0*/  LOP3.LUT P0, RZ, R23, 0xe0, RZ, 0xc0, !PT ;  /* 0x000000e017ff7812 */ /* 0x000fe2000780c0ff */
[----:B-1----:R-:W-:-:S06]  /*01b0*/  UPRMT UR4, UR5, 0x654, UR4 ;  /* 0x0000065405047896 */ /* 0x002fcc0008000004 */
[----:B------:R-:W-:Y:S02]  /*01c0*/  LEA R13, R13, UR4, 0x2 ;  /* 0x000000040d0d7c11 */ /* 0x000fe4000f8e10ff */
[----:B--2---:R-:W-:Y:S02]  /*01d0*/  SEL R4, R4, RZ, !P2 ;  /* 0x000000ff04047207 */ /* 0x004fe40005000000 */
[----:B------:R-:W-:Y:S02]  /*01e0*/  SEL R5, R5, RZ, !P2 ;  /* 0x000000ff05057207 */ /* 0x000fe40005000000 */
[----:B---3--:R-:W-:Y:S02]  /*01f0*/  SEL R8, R8, RZ, !P1 ;  /* 0x000000ff08087207 */ /* 0x008fe40004800000 */
[----:B------:R-:W-:Y:S01]  /*0200*/  SEL R9, R9, RZ, !P1 ;  /* 0x000000ff09097207 */ /* 0x000fe20004800000 */
[----:B------:R-:W-:Y:S01]  /*0210*/  FADD R27, R4, R5 ;  /* 0x00000005041b7221 */ /* 0x000fe20000000000 */
[----:B------:R-:W-:-:S02]  /*0220*/  SEL R6, R6, RZ, !P2 ;  /* 0x000000ff06067207 */ /* 0x000fc40005000000 */
[----:B------:R-:W-:Y:S01]  /*0230*/  SEL R10, R10, RZ, !P1 ;  /* 0x000000ff0a0a7207 */ /* 0x000fe20004800000 */
[----:B------:R-:W-:Y:S01]  /*0240*/  FADD R29, R8, R9 ;  /* 0x00000009081d7221 */ /* 0x000fe20000000000 */
[----:B------:R-:W-:Y:S01]  /*0250*/  SEL R7, R7, RZ, !P2 ;  /* 0x000000ff07077207 */ /* 0x000fe20005000000 */
[----:B------:R-:W-:Y:S01]  /*0260*/  FADD R0, R6, R27 ;  /* 0x0000001b06007221 */ /* 0x000fe20000000000 */
[----:B------:R-:W-:Y:S01]  /*0270*/  SEL R11, R11, RZ, !P1 ;  /* 0x000000ff0b0b7207 */ /* 0x000fe20004800000 */
[----:B------:R-:W-:Y:S02]  /*0280*/  FADD R12, R10, R29 ;  /* 0x0000001d0a0c7221 */ /* 0x000fe40000000000 */
[----:B------:R-:W-:Y:S02]  /*0290*/  FADD R0, R7, R0 ;  /* 0x0000000007007221 */ /* 0x000fe40000000000 */
[----:B------:R-:W-:-:S03]  /*02a0*/  FADD R12, R11, R12 ;  /* 0x0000000c0b0c7221 */ /* 0x000fc60000000000 */
[----:B------:R-:W-:Y:S02]  /*02b0*/  FSEL R0, R0, RZ, !P2 ;  /* 0x000000ff00007208 */ /* 0x000fe40005000000 */
[----:B------:R-:W-:-:S03]  /*02c0*/  FSEL R12, R12, RZ, !P1 ;  /* 0x000000ff0c0c7208 */ /* 0x000fc60004800000 */
[----:B------:R-:W1:Y:S04]  /*02d0*/  SHFL.BFLY PT, R17, R0, 0x8, 0x1f ;  /* 0x0d001f0000117f89 */ /* 0x000e6800000e0000 */
[----:B------:R-:W2:Y:S01]  /*02e0*/  SHFL.BFLY PT, R25, R12, 0x8, 0x1f ;  /* 0x0d001f000c197f89 */ /* 0x000ea200000e0000 */
[----:B-1----:R-:W-:Y:S01]  /*02f0*/  FADD R17, R0, R17 ;  /* 0x0000001100117221 */ /* 0x002fe20000000000 */
[----:B--2---:R-:W-:-:S04]  /*0300*/  FADD R22, R12, R25 ;  /* 0x000000190c167221 */ /* 0x004fc80000000000 */
        /* <DEDUP_REMOVED lines=11> */
[----:B--2---:R-:W-:-:S03]  /*03c0*/  FADD R16, R27, R16 ;  /* 0x000000101b107221 */ /* 0x004fc60000000000 */
[C---:B------:R-:W-:Y:S01]  /*03d0*/  FFMA R5, R12.reuse, -0.015625, R5 ;  /* 0xbc8000000c057823 */ /* 0x040fe20000000005 */
[C---:B------:R-:W-:Y:S01]  /*03e0*/  FFMA R4, R12.reuse, -0.015625, R4 ;  /* 0xbc8000000c047823 */ /* 0x040fe20000000004 */
[----:B------:R-:W-:Y:S01]  /*03f0*/  FFMA R6, R12, -0.015625, R6 ;  /* 0xbc8000000c067823 */ /* 0x000fe20000000006 */
[C---:B------:R-:W-:Y:S01]  /*0400*/  FFMA R14, R16.reuse, -0.015625, R9 ;  /* 0xbc800000100e7823 */ /* 0x040fe20000000009 */
[----:B------:R-:W-:Y:S01]  /*0410*/  FMUL R9, R5, R5 ;  /* 0x0000000505097220 */ /* 0x000fe20000400000 */
[C---:B------:R-:W-:Y:S01]  /*0420*/  FFMA R8, R16.reuse, -0.015625, R8 ;  /* 0xbc80000010087823 */ /* 0x040fe20000000008 */
[----:B------:R-:W-:Y:S01]  /*0430*/  FFMA R10, R16, -0.015625, R10 ;  /* 0xbc800000100a7823 */ /* 0x000fe2000000000a */
[----:B------:R-:W-:Y:S01]  /*0440*/  FMUL R17, R14, R14 ;  /* 0x0000000e0e117220 */ /* 0x000fe20000400000 */
[----:B------:R-:W-:Y:S01]  /*0450*/  FFMA R9, R4, R4, R9 ;  /* 0x0000000404097223 */ /* 0x000fe20000000009 */
[----:B------:R-:W-:Y:S01]  /*0460*/  FFMA R7, R12, -0.015625, R7 ;  /* 0xbc8000000c077823 */ /* 0x000fe20000000007 */
[----:B------:R-:W-:Y:S01]  /*0470*/  FFMA R11, R16, -0.015625, R11 ;  /* 0xbc800000100b7823 */ /* 0x000fe2000000000b */
[----:B------:R-:W-:Y:S01]  /*0480*/  FFMA R17, R8, R8, R17 ;  /* 0x0000000808117223 */ /* 0x000fe20000000011 */
[----:B------:R-:W-:Y:S01]  /*0490*/  FFMA R0, R6, R6, R9 ;  /* 0x0000000606007223 */ /* 0x000fe20000000009 */
[----:B------:R1:W-:Y:S02]  /*04a0*/  STS [R13], R12 ;  /* 0x0000000c0d007388 */ /* 0x0003e40000000800 */
[----:B------:R-:W-:Y:S01]  /*04b0*/  FFMA R18, R10, R10, R17 ;  /* 0x0000000a0a127223 */ /* 0x000fe20000000011 */
[----:B------:R-:W-:Y:S01]  /*04c0*/  FFMA R0, R7, R7, R0 ;  /* 0x0000000707007223 */ /* 0x000fe20000000000 */
[----:B------:R2:W-:Y:S02]  /*04d0*/  STS [R13+0x40], R16 ;  /* 0x000040100d007388 */ /* 0x0005e40000000800 */
[----:B------:R-:W-:-:S02]  /*04e0*/  FFMA R18, R11, R11, R18 ;  /* 0x0000000b0b127223 */ /* 0x000fc40000000012 */
[----:B------:R-:W-:Y:S02]  /*04f0*/  FSEL R0, R0, RZ, !P2 ;  /* 0x000000ff00007208 */ /* 0x000fe40005000000 */
[----:B-1----:R-:W-:Y:S02]  /*0500*/  SHF.R.S32.HI R12, RZ, 0x1f, R15 ;  /* 0x0000001fff0c7819 */ /* 0x002fe4000001140f */
[----:B------:R-:W-:Y:S01]  /*0510*/  FSEL R18, R18, RZ, !P1 ;  /* 0x000000ff12127208 */ /* 0x000fe20004800000 */
[----:B------:R-:W1:Y:S01]  /*0520*/  SHFL.BFLY PT, R9, R0, 0x8, 0x1f ;  /* 0x0d001f0000097f89 */ /* 0x000e6200000e0000 */
[----:B--2---:R-:W-:Y:S02]  /*0530*/  SHF.R.S32.HI R16, RZ, 0x1f, R3 ;  /* 0x0000001fff107819 */ /* 0x004fe40000011403 */
[----:B------:R-:W-:Y:S01]  /*0540*/  LEA.HI R12, R12, R15, RZ, 0x8 ;  /* 0x0000000f0c0c7211 */ /* 0x000fe200078f40ff */
[----:B------:R-:W2:Y:S01]  /*0550*/  SHFL.BFLY PT, R17, R18, 0x8, 0x1f ;  /* 0x0d001f0012117f89 */ /* 0x000ea200000e0000 */
[----:B------:R-:W-:Y:S01]  /*0560*/  LEA.HI R16, R16, R3, RZ, 0x8 ;  /* 0x0000000310107211 */ /* 0x000fe200078f40ff */
[----:B-1----:R-:W-:Y:S01]  /*0570*/  FADD R9, R0, R9 ;  /* 0x0000000900097221 */ /* 0x002fe20000000000 */
[----:B------:R-:W-:-:S02]  /*0580*/  LOP3.LUT R0, R23, 0x1f, RZ, 0xc0, !PT ;  /* 0x0000001f17007812 */ /* 0x000fc400078ec0ff */
[----:B------:R-:W-:Y:S01]  /*0590*/  LOP3.LUT R23, R2, 0x1f, R23, 0xf8, !PT ;  /* 0x0000001f02177812 */ /* 0x000fe200078ef817 */
[----:B--2---:R-:W-:Y:S01]  /*05a0*/  FADD R25, R18, R17 ;  /* 0x0000001112197221 */ /* 0x004fe20000000000 */
[----:B------:R-:W1:Y:S01]  /*05b0*/  SHFL.BFLY PT, R22, R9, 0x4, 0x1f ;  /* 0x0c801f0009167f89 */ /* 0x000e6200000e0000 */
[----:B------:R-:W-:Y:S01]  /*05c0*/  LEA R18, R0, UR4, 0x2 ;  /* 0x0000000400127c11 */ /* 0x000fe2000f8e10ff */
[----:B------:R-:W-:Y:S01]  /*05d0*/  BAR.SYNC.DEFER_BLOCKING 0x0 ;  /* 0x0000000000007b1d */ /* 0x000fe20000010000 */
[----:B------:R-:W-:-:S05]  /*05e0*/  ISETP.LT.AND P0, PT, R23, 0x400, !P0 ;  /* 0x000004001700780c */ /* 0x000fca0004701270 */
[----:B------:R-:W2:Y:S01]  /*05f0*/  SHFL.BFLY PT, R24, R25, 0x4, 0x1f ;  /* 0x0c801f0019187f89 */ /* 0x000ea200000e0000 */
[----:B-1----:R-:W-:-:S03]  /*0600*/  FADD R22, R9, R22 ;  /* 0x0000001609167221 */ /* 0x002fc60000000000 */
[----:B------:R-:W-:Y:S04]  /*0610*/  LDS R0, [R18] ;  /* 0x0000000012007984 */ /* 0x000fe80000000800 */
[----:B------:R-:W1:Y:S01]  /*0620*/  SHFL.BFLY PT, R17, R22, 0x2, 0x1f ;  /* 0x0c401f0016117f89 */ /* 0x000e6200000e0000 */
[----:B--2---:R-:W-:-:S05]  /*0630*/  FADD R26, R25, R24 ;  /* 0x00000018191a7221 */ /* 0x004fca0000000000 */
[----:B------:R-:W2:Y:S01]  /*0640*/  SHFL.BFLY PT, R27, R26, 0x2, 0x1f ;  /* 0x0c401f001a1b7f89 */ /* 0x000ea200000e0000 */
[----:B-1----:R-:W-:Y:S01]  /*0650*/  FADD R17, R22, R17 ;  /* 0x0000001116117221 */ /* 0x002fe20000000000 */
[----:B------:R-:W-:-:S04]  /*0660*/  HFMA2.MMA R22, -RZ, RZ, 1.125, 0 ;  /* 0x3c800000ff167435 */ /* 0x000fc800000001ff */
[----:B------:R-:W1:Y:S01]  /*0670*/  SHFL.BFLY PT, R24, R17, 0x1, 0x1f ;  /* 0x0c201f0011187f89 */ /* 0x000e6200000e0000 */
[----:B--2---:R-:W-:Y:S01]  /*0680*/  FADD R27, R26, R27 ;  /* 0x0000001b1a1b7221 */ /* 0x004fe20000000000 */
[----:B------:R-:W-:-:S04]  /*0690*/  LOP3.LUT R26, R16, 0x3ffff00, RZ, 0xc0, !PT ;  /* 0x03ffff00101a7812 */ /* 0x000fc800078ec0ff */
[----:B------:R-:W2:Y:S01]  /*06a0*/  SHFL.BFLY PT, R28, R27, 0x1, 0x1f ;  /* 0x0c201f001b1c7f89 */ /* 0x000ea200000e0000 */
[----:B------:R-:W-:Y:S01]  /*06b0*/  IADD3 R3, R3, -R26, RZ ;  /* 0x8000001a03037210 */ /* 0x000fe20007ffe0ff */
[----:B-1----:R-:W-:Y:S01]  /*06c0*/  FADD R24, R17, R24 ;  /* 0x0000001811187221 */ /* 0x002fe20000000000 */
[----:B------:R-:W-:Y:S03]  /*06d0*/  BAR.SYNC.DEFER_BLOCKING 0x0 ;  /* 0x0000000000007b1d */ /* 0x000fe60000010000 */
[----:B------:R-:W-:Y:S01]  /*06e0*/  FFMA R9, R24, R22, 9.9999997473787516356e-06 ;  /* 0x3727c5ac18097423 */ /* 0x000fe20000000016 */
[----:B--2---:R-:W-:-:S05]  /*06f0*/  FADD R28, R27, R28 ;  /* 0x0000001c1b1c7221 */ /* 0x004fca0000000000 */
[----:B------:R-:W1:Y:S01]  /*0700*/  MUFU.RSQ R9, R9 ;  /* 0x0000000900097308 */ /* 0x000e620000001400 */
[----:B------:R2:W-:Y:S01]  /*0710*/  STS [R13], R24 ;  /* 0x000000180d007388 */ /* 0x0005e20000000800 */
[-C--:B-1----:R-:W-:Y:S01]  /*0720*/  FMUL R4, R4, R9.reuse ;  /* 0x0000000904047220 */ /* 0x082fe20000400000 */
[-C--:B------:R-:W-:Y:S01]  /*0730*/  FMUL R5, R5, R9.reuse ;  /* 0x0000000905057220 */ /* 0x080fe20000400000 */
[-C--:B------:R-:W-:Y:S01]  /*0740*/  FMUL R6, R6, R9.reuse ;  /* 0x0000000906067220 */ /* 0x080fe20000400000 */
[----:B------:R1:W-:Y:S01]  /*0750*/  STS [R13+0x40], R28 ;  /* 0x0000401c0d007388 */ /* 0x0003e20000000800 */
[----:B------:R-:W-:Y:S01]  /*0760*/  FMUL R7, R7, R9 ;  /* 0x0000000907077220 */ /* 0x000fe20000400000 */
[----:B------:R-:W-:Y:S01]  /*0770*/  BAR.SYNC.DEFER_BLOCKING 0x0 ;  /* 0x0000000000007b1d */ /* 0x000fe20000010000 */
[----:B------:R-:W-:Y:S01]  /*0780*/  FSETP.GT.AND P6, PT, R4, RZ, PT ;  /* 0x000000ff0400720b */ /* 0x000fe20003fc4000 */
[----:B--2---:R-:W-:Y:S01]  /*0790*/  FFMA R24, R28, R22, 9.9999997473787516356e-06 ;  /* 0x3727c5ac1c187423 */ /* 0x004fe20000000016 */
[----:B------:R-:W-:-:S02]  /*07a0*/  FSETP.GT.AND P5, PT, R5, RZ, PT ;  /* 0x000000ff0500720b */ /* 0x000fc40003fa4000 */
[----:B------:R-:W-:Y:S01]  /*07b0*/  FSETP.GT.AND P4, PT, R6, RZ, PT ;  /* 0x000000ff0600720b */ /* 0x000fe20003f84000 */
[----:B-1----:R1:W2:Y:S01]  /*07c0*/  MUFU.RSQ R13, R24 ;  /* 0x00000018000d7308 */ /* 0x0022a20000001400 */
[----:B------:R-:W-:Y:S02]  /*07d0*/  LOP3.LUT R28, R12, 0x3ffff00, RZ, 0xc0, !PT ;  /* 0x03ffff000c1c7812 */ /* 0x000fe400078ec0ff */
[----:B------:R-:W-:Y:S02]  /*07e0*/  FSETP.GT.AND P3, PT, R7, RZ, PT ;  /* 0x000000ff0700720b */ /* 0x000fe40003f64000 */
[----:B------:R-:W-:-:S03]  /*07f0*/  IADD3 R15, R15, -R28, RZ ;  /* 0x8000001c0f0f7210 */ /* 0x000fc60007ffe0ff */
[----:B------:R-:W-:Y:S01]  /*0800*/  @!P6 FMUL R4, R4, 0.20000000298023223877 ;  /* 0x3e4ccccd0404e820 */ /* 0x000fe20000400000 */
[----:B-1----:R-:W-:Y:S01]  /*0810*/  SHF.L.U32 R24, R16, 0x7, RZ ;  /* 0x0000000710187819 */ /* 0x002fe200000006ff */
[----:B------:R-:W-:Y:S02]  /*0820*/  @!P5 FMUL R5, R5, 0.20000000298023223877 ;  /* 0x3e4ccccd0505d820 */ /* 0x000fe40000400000 */
[----:B------:R-:W-:Y:S01]  /*0830*/  @!P4 FMUL R6, R6, 0.20000000298023223877 ;  /* 0x3e4ccccd0606c820 */ /* 0x000fe20000400000 */
[----:B------:R-:W-:Y:S01]  /*0840*/  LOP3.LUT R25, R24, 0xffff8000, RZ, 0xc0, !PT ;  /* 0xffff800018197812 */ /* 0x000fe200078ec0ff */
[-C--:B--2---:R-:W-:Y:S01]  /*0850*/  FMUL R8, R8, R13.reuse ;  /* 0x0000000d08087220 */ /* 0x084fe20000400000 */
[-C--:B------:R-:W-:Y:S01]  /*0860*/  FMUL R9, R14, R13.reuse ;  /* 0x0000000d0e097220 */ /* 0x080fe20000400000 */
[-C--:B------:R-:W-:Y:S01]  /*0870*/  FMUL R10, R10, R13.reuse ;  /* 0x0000000d0a0a7220 */ /* 0x080fe20000400000 */
[----:B------:R1:W2:Y:S01]  /*0880*/  LDS R17, [R18] ;  /* 0x0000000012117984 */ /* 0x0002a20000000800 */
[----:B------:R-:W-:Y:S01]  /*0890*/  FMUL R11, R11, R13 ;  /* 0x0000000d0b0b7220 */ /* 0x000fe20000400000 */
[----:B------:R-:W-:Y:S01]  /*08a0*/  @!P3 FMUL R7, R7, 0.20000000298023223877 ;  /* 0x3e4ccccd0707b820 */ /* 0x000fe20000400000 */
[----:B------:R-:W-:-:S02]  /*08b0*/  FSETP.GT.AND P6, PT, R8, RZ, PT ;  /* 0x000000ff0800720b */ /* 0x000fc40003fc4000 */
[----:B------:R-:W-:Y:S02]  /*08c0*/  FSETP.GT.AND P5, PT, R9, RZ, PT ;  /* 0x000000ff0900720b */ /* 0x000fe40003fa4000 */
[----:B------:R-:W-:Y:S02]  /*08d0*/  FSETP.GT.AND P4, PT, R10, RZ, PT ;  /* 0x000000ff0a00720b */ /* 0x000fe40003f84000 */
[-C--:B-1----:R-:W-:Y:S02]  /*08e0*/  LEA R18, R15, R20.reuse, 0x6 ;  /* 0x000000140f127211 */ /* 0x082fe400078e30ff */
[----:B------:R-:W-:Y:S01]  /*08f0*/  LEA R20, R3, R20, 0x6 ;  /* 0x0000001403147211 */ /* 0x000fe200078e30ff */
[----:B------:R-:W1:Y:S01]  /*0900*/  LDC.64 R14, c[0x0][0x230] ;  /* 0x00008c00ff0e7b82 */ /* 0x000e620000000a00 */
[----:B------:R-:W-:Y:S02]  /*0910*/  FSETP.GT.AND P3, PT, R11, RZ, PT ;  /* 0x000000ff0b00720b */ /* 0x000fe40003f64000 */
[----:B------:R-:W-:Y:S01]  /*0920*/  IADD3 R25, R20, R25, RZ ;  /* 0x0000001914197210 */ /* 0x000fe20007ffe0ff */
[----:B------:R-:W-:-:S02]  /*0930*/  @!P6 FMUL R8, R8, 0.20000000298023223877 ;  /* 0x3e4ccccd0808e820 */ /* 0x000fc40000400000 */
[----:B------:R-:W-:Y:S02]  /*0940*/  @!P5 FMUL R9, R9, 0.20000000298023223877 ;  /* 0x3e4ccccd0909d820 */ /* 0x000fe40000400000 */
[----:B------:R-:W3:Y:S01]  /*0950*/  LDC.64 R2, c[0x0][0x220] ;  /* 0x00008800ff027b82 */ /* 0x000ee20000000a00 */
[----:B------:R-:W-:-:S05]  /*0960*/  @!P4 FMUL R10, R10, 0.20000000298023223877 ;  /* 0x3e4ccccd0a0ac820 */ /* 0x000fca0000400000 */
[----:B------:R-:W-:Y:S01]  /*0970*/  @!P3 FMUL R11, R11, 0.20000000298023223877 ;  /* 0x3e4ccccd0b0bb820 */ /* 0x000fe20000400000 */
[----:B-1----:R-:W-:-:S04]  /*0980*/  IMAD.WIDE R14, R23, 0x4, R14 ;  /* 0x00000004170e7825 */ /* 0x002fc800078e020e */
[----:B--2---:R-:W-:Y:S01]  /*0990*/  FFMA R22, R17, R22, 9.9999997473787516356e-06 ;  /* 0x3727c5ac11167423 */ /* 0x004fe20000000016 */
[----:B------:R-:W-:Y:S02]  /*09a0*/  SHF.L.U32 R17, R12, 0x7, RZ ;  /* 0x000000070c117819 */ /* 0x000fe400000006ff */
[----:B------:R-:W1:Y:S01]  /*09b0*/  LDC.64 R12, c[0x0][0x228] ;  /* 0x00008a00ff0c7b82 */ /* 0x000e620000000a00 */
[--C-:B---3--:R-:W-:Y:S01]  /*09c0*/  IMAD.WIDE R20, R21, 0x4, R2.reuse ;  /* 0x0000000415147825 */ /* 0x108fe200078e0202 */
[----:B------:R-:W-:Y:S01]  /*09d0*/  LOP3.LUT R27, R17, 0xffff8000, RZ, 0xc0, !PT ;  /* 0xffff8000111b7812 */ /* 0x000fe200078ec0ff */
[----:B------:R-:W2:Y:S02]  /*09e0*/  MUFU.RSQ R22, R22 ;  /* 0x0000001600167308 */ /* 0x000ea40000001400 */
[----:B------:R-:W-:Y:S01]  /*09f0*/  IMAD.WIDE R2, R19, 0x4, R2 ;  /* 0x0000000413027825 */ /* 0x000fe200078e0202 */
[----:B------:R-:W-:Y:S01]  /*0a00*/  IADD3 R27, R18, R27, RZ ;  /* 0x0000001b121b7210 */ /* 0x000fe20007ffe0ff */
[----:B------:R3:W-:Y:S01]  /*0a10*/  @!P2 STG.E.128 desc[UR6][R20.64], R4 ;  /* 0x000000041400a986 */ /* 0x0007e2000c101d06 */
[----:B------:R-:W4:Y:S03]  /*0a20*/  LDC.64 R16, c[0x0][0x218] ;  /* 0x00008600ff107b82 */ /* 0x000f260000000a00 */
[----:B------:R3:W-:Y:S01]  /*0a30*/  @!P1 STG.E.128 desc[UR6][R2.64], R8 ;  /* 0x0000000802009986 */ /* 0x0007e2000c101d06 */
[----:B-1----:R-:W-:-:S04]  /*0a40*/  IMAD.WIDE R18, R27, 0x4, R12 ;  /* 0x000000041b127825 */ /* 0x002fc800078e020c */
[----:B------:R-:W-:Y:S01]  /*0a50*/  IMAD.WIDE R12, R25, 0x4, R12 ;  /* 0x00000004190c7825 */ /* 0x000fe200078e020c */
[----:B------:R3:W-:Y:S03]  /*0a60*/  @!P2 STG.E.128 desc[UR6][R18.64], R4 ;  /* 0x000000041200a986 */ /* 0x0007e6000c101d06 */
[----:B----4-:R-:W-:Y:S01]  /*0a70*/  IMAD.WIDE R16, R23, 0x4, R16 ;  /* 0x0000000417107825 */ /* 0x010fe200078e0210 */
[----:B------:R3:W-:Y:S04]  /*0a80*/  @!P1 STG.E.128 desc[UR6][R12.64], R8 ;  /* 0x000000080c009986 */ /* 0x0007e8000c101d06 */
[----:B--2---:R3:W-:Y:S01]  /*0a90*/  @P0 STG.E desc[UR6][R14.64], R22 ;  /* 0x000000160e000986 */ /* 0x0047e2000c101906 */
[----:B------:R-:W-:Y:S05]  /*0aa0*/  @!P0 EXIT ;  /* 0x000000000000894d */ /* 0x000fea0003800000 */
[----:B---3--:R-:W-:-:S05]  /*0ab0*/  FMUL R3, R0, 0.015625 ;  /* 0x3c80000000037820 */ /* 0x008fca0000400000 */
[----:B------:R-:W-:Y:S01]  /*0ac0*/  STG.E desc[UR6][R16.64], R3 ;  /* 0x0000000310007986 */ /* 0x000fe2000c101906 */
[----:B------:R-:W-:Y:S05]  /*0ad0*/  EXIT ;  /* 0x000000000000794d */ /* 0x000fea0003800000 */
.L_x_0:
[----:B------:R-:W-:-:S00]  /*0ae0*/  BRA `(.L_x_0) ;  /* 0xfffffffc00fc7947 */ /* 0x000fc0000383ffff */
[----:B------:R-:W-:-:S00]  /*0af0*/  NOP ;  /* 0x0000000000007918 */ /* 0x000fc00000000000 */
        /* <DEDUP_REMOVED lines=8> */
.L_x_1:


//--------------------- .nv.global.init           --------------------------
	.section	.nv.global.init,"aw",@progbits
.nv.global.init:
	.type		_$_str,@object
	.size		_$_str,(.L_0 - _$_str)
_$_str:
        /*0000*/ 	.byte	0x5f, 0x5f, 0x43, 0x55, 0x44, 0x41, 0x5f, 0x46, 0x54, 0x5a, 0x00
.L_0:


//--------------------- .nv.shared.triton_per_fused__native_batch_norm_legit_cat_leaky_relu_10 --------------------------
	.section	.nv.shared.triton_per_fused__native_batch_norm_legit_cat_leaky_relu_10,"aw",@nobits
	.sectionflags	@""
	.align	16
	.zero		1024


//--------------------- .nv.constant0.triton_per_fused__native_batch_norm_legit_cat_leaky_relu_10 --------------------------
	.section	.nv.constant0.triton_per_fused__native_batch_norm_legit_cat_leaky_relu_10,"a",@progbits
	.sectionflags	@""
	.align	4
.nv.constant0.triton_per_fused__native_batch_norm_legit_cat_leaky_relu_10:
	.zero		576
